	.headerflags	@"EF_CUDA_TEXMODE_UNIFIED EF_CUDA_64BIT_ADDRESS EF_CUDA_ACCELERATORS EF_CUDA_SM90 EF_CUDA_VIRTUAL_SM(EF_CUDA_SM90)"
	.elftype	@"ET_EXEC"


//--------------------- .nv.info                  --------------------------
	.section	.nv.info,"",@"SHT_CUDA_INFO"
	.align	4


	//----- nvinfo : EIATTR_REGCOUNT
	.align		4
        /*0000*/ 	.byte	0x04, 0x2f
        /*0002*/ 	.short	(.L_1 - .L_0)
	.align		4
.L_0:
        /*0004*/ 	.word	index@(triton_poi_fused_convolution_5)
        /*0008*/ 	.word	0x00000020


	//----- nvinfo : EIATTR_MIN_STACK_SIZE
	.align		4
.L_1:
        /*000c*/ 	.byte	0x04, 0x12
        /*000e*/ 	.short	(.L_3 - .L_2)
	.align		4
.L_2:
        /*0010*/ 	.word	index@(triton_poi_fused_convolution_5)
        /*0014*/ 	.word	0x00000000


	//----- nvinfo : EIATTR_FRAME_SIZE
	.align		4
.L_3:
        /*0018*/ 	.byte	0x04, 0x11
        /*001a*/ 	.short	(.L_5 - .L_4)
	.align		4
.L_4:
        /*001c*/ 	.word	index@(triton_poi_fused_convolution_5)
        /*0020*/ 	.word	0x00000000


	//----- nvinfo : EIATTR_MIN_STACK_SIZE
	.align		4
.L_5:
        /*0024*/ 	.byte	0x04, 0x12
        /*0026*/ 	.short	(.L_7 - .L_6)
	.align		4
.L_6:
        /*0028*/ 	.word	index@(triton_poi_fused_convolution_5)
        /*002c*/ 	.word	0x00000000
.L_7:


//--------------------- .nv.info.triton_poi_fused_convolution_5 --------------------------
	.section	.nv.info.triton_poi_fused_convolution_5,"",@"SHT_CUDA_INFO"
	.sectionflags	@""
	.align	4


	//----- nvinfo : EIATTR_CUDA_API_VERSION
	.align		4
        /*0000*/ 	.byte	0x04, 0x37
        /*0002*/ 	.short	(.L_9 - .L_8)
.L_8:
        /*0004*/ 	.word	0x0000007c


	//----- nvinfo : EIATTR_KPARAM_INFO
	.align		4
.L_9:
        /*0008*/ 	.byte	0x04, 0x17
        /*000a*/ 	.short	(.L_11 - .L_10)
.L_10:
        /*000c*/ 	.word	0x00000000
        /*0010*/ 	.short	0x0004
        /*0012*/ 	.short	0x001c
        /*0014*/ 	.byte	0x00, 0xf0, 0x11, 0x00


	//----- nvinfo : EIATTR_KPARAM_INFO
	.align		4
.L_11:
        /*0018*/ 	.byte	0x04, 0x17
        /*001a*/ 	.short	(.L_13 - .L_12)
.L_12:
        /*001c*/ 	.word	0x00000000
        /*0020*/ 	.short	0x0003
        /*0022*/ 	.short	0x0018
        /*0024*/ 	.byte	0x00, 0xf0, 0x11, 0x00


	//----- nvinfo : EIATTR_KPARAM_INFO
	.align		4
.L_13:
        /*0028*/ 	.byte	0x04, 0x17
        /*002a*/ 	.short	(.L_15 - .L_14)
.L_14:
        /*002c*/ 	.word	0x00000000
        /*0030*/ 	.short	0x0002
        /*0032*/ 	.short	0x0010
        /*0034*/ 	.byte	0x00, 0xf4, 0x21, 0x00


	//----- nvinfo : EIATTR_KPARAM_INFO
	.align		4
.L_15:
        /*0038*/ 	.byte	0x04, 0x17
        /*003a*/ 	.short	(.L_17 - .L_16)
.L_16:
        /*003c*/ 	.word	0x00000000
        /*0040*/ 	.short	0x0001
        /*0042*/ 	.short	0x0008
        /*0044*/ 	.byte	0x00, 0xf4, 0x21, 0x00


	//----- nvinfo : EIATTR_KPARAM_INFO
	.align		4
.L_17:
        /*0048*/ 	.byte	0x04, 0x17
        /*004a*/ 	.short	(.L_19 - .L_18)
.L_18:
        /*004c*/ 	.word	0x00000000
        /*0050*/ 	.short	0x0000
        /*0052*/ 	.short	0x0000
        /*0054*/ 	.byte	0x00, 0xf4, 0x21, 0x00


	//----- nvinfo : EIATTR_SPARSE_MMA_MASK
	.align		4
.L_19:
        /*0058*/ 	.byte	0x03, 0x50
        /*005a*/ 	.short	0x0000


	//----- nvinfo : EIATTR_MAXREG_COUNT
	.align		4
        /*005c*/ 	.byte	0x03, 0x1b
        /*005e*/ 	.short	0x00ff


	//----- nvinfo : EIATTR_EXIT_INSTR_OFFSETS
	.align		4
        /*0060*/ 	.byte	0x04, 0x1c
        /*0062*/ 	.short	(.L_21 - .L_20)


	//   ....[0]....
.L_20:
        /*0064*/ 	.word	0x00000a20


	//   ....[1]....
        /*0068*/ 	.word	0x00000a70


	//----- nvinfo : EIATTR_REQNTID
	.align		4
.L_21:
        /*006c*/ 	.byte	0x04, 0x10
        /*006e*/ 	.short	(.L_23 - .L_22)
.L_22:
        /*0070*/ 	.word	0x00000100
        /*0074*/ 	.word	0x00000001
        /*0078*/ 	.word	0x00000001


	//----- nvinfo : EIATTR_CBANK_PARAM_SIZE
	.align		4
.L_23:
        /*007c*/ 	.byte	0x03, 0x19
        /*007e*/ 	.short	0x0020


	//----- nvinfo : EIATTR_PARAM_CBANK
	.align		4
        /*0080*/ 	.byte	0x04, 0x0a
        /*0082*/ 	.short	(.L_25 - .L_24)
	.align		4
.L_24:
        /*0084*/ 	.word	index@(.nv.constant0.triton_poi_fused_convolution_5)
        /*0088*/ 	.short	0x0210
        /*008a*/ 	.short	0x0020


	//----- nvinfo : EIATTR_SW_WAR
	.align		4
.L_25:
        /*008c*/ 	.byte	0x04, 0x36
        /*008e*/ 	.short	(.L_27 - .L_26)
.L_26:
        /*0090*/ 	.word	0x00000008
.L_27:


//--------------------- .nv.callgraph             --------------------------
	.section	.nv.callgraph,"",@"SHT_CUDA_CALLGRAPH"
	.align	4
	.sectionentsize	8
	.align		4
        /*0000*/ 	.word	0x00000000
	.align		4
        /*0004*/ 	.word	0xffffffff
	.align		4
        /*0008*/ 	.word	0x00000000
	.align		4
        /*000c*/ 	.word	0xfffffffe
	.align		4
        /*0010*/ 	.word	0x00000000
	.align		4
        /*0014*/ 	.word	0xfffffffd
	.align		4
        /*0018*/ 	.word	0x00000000
	.align		4
        /*001c*/ 	.word	0xfffffffc


//--------------------- .text.triton_poi_fused_convolution_5 --------------------------
	.section	.text.triton_poi_fused_convolution_5,"ax",@progbits
	.sectionflags	@"SHF_BARRIERS=1"
	.align	128
        .global         triton_poi_fused_convolution_5
        .type           triton_poi_fused_convolution_5,@function
        .size           triton_poi_fused_convolution_5,(.L_x_1 - triton_poi_fused_convolution_5)
        .other          triton_poi_fused_convolution_5,@"STO_CUDA_ENTRY STV_DEFAULT"
triton_poi_fused_convolution_5:
.text.triton_poi_fused_convolution_5:
[----:B------:R-:W0:Y:S01]  /*0000*/  LDC R1, c[0x0][0x28] ;  /* 0x00000a00ff017b82 */ /* 0x000e220000000800 */
[----:B------:R-:W1:Y:S07]  /*0010*/  S2R R0, SR_TID.X ;  /* 0x0000000000007919 */ /* 0x000e6e0000002100 */
[----:B------:R-:W2:Y:S01]  /*0020*/  LDC.64 R26, c[0x0][0x218] ;  /* 0x00008600ff1a7b82 */ /* 0x000ea20000000a00 */
[----:B------:R-:W-:Y:S02]  /*0030*/  CS2R R22, SRZ ;  /* 0x0000000000167805 */ /* 0x000fe4000001ff00 */
[----:B------:R-:W-:Y:S01]  /*0040*/  CS2R R12, SRZ ;  /* 0x00000000000c7805 */ /* 0x000fe2000001ff00 */
[----:B------:R-:W3:Y:S01]  /*0050*/  S2R R4, SR_CTAID.Y ;  /* 0x0000000000047919 */ /* 0x000ee20000002600 */
[----:B------:R-:W-:Y:S01]  /*0060*/  CS2R R14, SRZ ;  /* 0x00000000000e7805 */ /* 0x000fe2000001ff00 */
[----:B------:R-:W-:Y:S01]  /*0070*/  ULDC.64 UR6, c[0x0][0x208] ;  /* 0x0000820000067ab9 */ /* 0x000fe20000000a00 */
[----:B------:R-:W4:Y:S01]  /*0080*/  S2R R16, SR_CTAID.X ;  /* 0x0000000000107919 */ /* 0x000f220000002500 */
[----:B------:R-:W5:Y:S01]  /*0090*/  LDC.64 R18, c[0x0][0x210] ;  /* 0x00008400ff127b82 */ /* 0x000f620000000a00 */
[----:B-1----:R-:W-:Y:S01]  /*00a0*/  SHF.R.U32.HI R6, RZ, 0x6, R0 ;  /* 0x00000006ff067819 */ /* 0x002fe20000011600 */
[----:B------:R-:W-:-:S02]  /*00b0*/  IMAD.SHL.U32 R2, R0, 0x4, RZ ;  /* 0x0000000400027824 */ /* 0x000fc400078e00ff */
[----:B---3--:R-:W-:Y:S01]  /*00c0*/  IMAD.SHL.U32 R3, R4, 0x10, RZ ;  /* 0x0000001004037824 */ /* 0x008fe200078e00ff */
[----:B------:R-:W-:Y:S02]  /*00d0*/  SHF.R.S32.HI R5, RZ, 0x1b, R4 ;  /* 0x0000001bff057819 */ /* 0x000fe40000011404 */
[----:B------:R-:W-:Y:S02]  /*00e0*/  SGXT.U32 R6, R6, 0x2 ;  /* 0x000000020606781a */ /* 0x000fe40000000000 */
[----:B------:R-:W-:Y:S02]  /*00f0*/  LOP3.LUT R7, R2, 0xfc, RZ, 0xc0, !PT ;  /* 0x000000fc02077812 */ /* 0x000fe400078ec0ff */
[----:B------:R-:W-:Y:S02]  /*0100*/  SGXT R5, R5, 0x1 ;  /* 0x000000010505781a */ /* 0x000fe40000000200 */
[----:B------:R-:W-:Y:S02]  /*0110*/  LOP3.LUT R4, R3, R6, RZ, 0xfc, !PT ;  /* 0x0000000603047212 */ /* 0x000fe400078efcff */
[----:B----4-:R-:W-:-:S02]  /*0120*/  PRMT R7, R7, 0x6540, R16 ;  /* 0x0000654007077816 */ /* 0x010fc40000000010 */
[----:B------:R-:W-:Y:S02]  /*0130*/  LEA.HI R8, R5, R4, RZ, 0x5 ;  /* 0x0000000405087211 */ /* 0x000fe400078f28ff */
[----:B------:R-:W-:Y:S01]  /*0140*/  ISETP.GE.AND P0, PT, R7, 0x240, PT ;  /* 0x000002400700780c */ /* 0x000fe20003f06270 */
[----:B------:R-:W-:Y:S01]  /*0150*/  IMAD R7, R4, 0x240, R7 ;  /* 0x0000024004077824 */ /* 0x000fe200078e0207 */
[----:B------:R-:W-:Y:S02]  /*0160*/  LOP3.LUT R9, R8, 0xffffffe0, RZ, 0xc0, !PT ;  /* 0xffffffe008097812 */ /* 0x000fe400078ec0ff */
[C---:B------:R-:W-:Y:S02]  /*0170*/  ISETP.GE.AND P2, PT, R4.reuse, 0x80, PT ;  /* 0x000000800400780c */ /* 0x040fe40003f46270 */
[C---:B------:R-:W-:Y:S01]  /*0180*/  ISETP.LT.AND P1, PT, R4.reuse, 0x80, !P0 ;  /* 0x000000800400780c */ /* 0x040fe20004721270 */
[----:B------:R-:W-:Y:S02]  /*0190*/  IMAD.IADD R11, R4, 0x1, -R9 ;  /* 0x00000001040b7824 */ /* 0x000fe400078e0a09 */
[----:B-----5:R-:W-:-:S04]  /*01a0*/  IMAD.WIDE R8, R7, 0x4, R18 ;  /* 0x0000000407087825 */ /* 0x020fc800078e0212 */
[----:B--2---:R-:W-:-:S05]  /*01b0*/  IMAD.WIDE R10, R11, 0x4, R26 ;  /* 0x000000040b0a7825 */ /* 0x004fca00078e021a */
[----:B------:R-:W2:Y:S04]  /*01c0*/  @!P2 LDG.E.EL R23, desc[UR6][R10.64] ;  /* 0x000000060a17a981 */ /* 0x000ea8000c2e1900 */
[----:B------:R1:W2:Y:S01]  /*01d0*/  @P1 LDG.E.EL.128 R12, desc[UR6][R8.64] ;  /* 0x00000006080c1981 */ /* 0x0002a2000c2e1d00 */
[----:B------:R-:W3:Y:S01]  /*01e0*/  S2R R17, SR_TID.X ;  /* 0x0000000000117919 */ /* 0x000ee20000002100 */
[----:B------:R-:W4:Y:S01]  /*01f0*/  S2UR UR5, SR_CgaCtaId ;  /* 0x00000000000579c3 */ /* 0x000f220000008800 */
[----:B------:R-:W-:Y:S01]  /*0200*/  UMOV UR4, 0x400 ;  /* 0x0000040000047882 */ /* 0x000fe20000000000 */
[----:B------:R-:W-:Y:S02]  /*0210*/  LOP3.LUT R2, R3, 0xc, R2, 0xf8, !PT ;  /* 0x0000000c03027812 */ /* 0x000fe400078ef802 */
[----:B-1----:R-:W-:Y:S01]  /*0220*/  LOP3.LUT R8, R3, 0x8, R6, 0xfe, !PT ;  /* 0x0000000803087812 */ /* 0x002fe200078efe06 */
[----:B----4-:R-:W-:Y:S01]  /*0230*/  UPRMT UR4, UR5, 0x654, UR4 ;  /* 0x0000065405047896 */ /* 0x010fe20008000004 */
[----:B---3--:R-:W-:Y:S01]  /*0240*/  IMAD.SHL.U32 R4, R17, 0x40, RZ ;  /* 0x0000004011047824 */ /* 0x008fe200078e00ff */
[----:B------:R-:W-:-:S04]  /*0250*/  SHF.R.U32.HI R21, RZ, 0x6, R17 ;  /* 0x00000006ff157819 */ /* 0x000fc80000011611 */
[----:B------:R-:W-:Y:S02]  /*0260*/  SGXT.U32 R21, R21, 0x2 ;  /* 0x000000021515781a */ /* 0x000fe40000000000 */
[----:B------:R-:W-:-:S04]  /*0270*/  LOP3.LUT R4, R4, 0xfc0, RZ, 0xc0, !PT ;  /* 0x00000fc004047812 */ /* 0x000fc800078ec0ff */
[C---:B------:R-:W-:Y:S01]  /*0280*/  LOP3.LUT R9, R4.reuse, R21, RZ, 0xfc, !PT ;  /* 0x0000001504097212 */ /* 0x040fe200078efcff */
[----:B------:R-:W-:Y:S01]  /*0290*/  VIADD R10, R4, UR4 ;  /* 0x00000004040a7c36 */ /* 0x000fe20008000000 */
[----:B------:R-:W-:Y:S02]  /*02a0*/  LOP3.LUT R4, R3, 0x4, R6, 0xfe, !PT ;  /* 0x0000000403047812 */ /* 0x000fe400078efe06 */
[----:B------:R-:W-:Y:S01]  /*02b0*/  LOP3.LUT R6, R3, 0xc, R6, 0xfe, !PT ;  /* 0x0000000c03067812 */ /* 0x000fe200078efe06 */
[----:B------:R-:W-:Y:S01]  /*02c0*/  IMAD R3, R9, 0x4, R10 ;  /* 0x0000000409037824 */ /* 0x000fe200078e020a */
[C---:B------:R-:W-:Y:S02]  /*02d0*/  LEA.HI R9, R5.reuse, R4, RZ, 0x5 ;  /* 0x0000000405097211 */ /* 0x040fe400078f28ff */
[C---:B------:R-:W-:Y:S02]  /*02e0*/  LEA.HI R10, R5.reuse, R8, RZ, 0x5 ;  /* 0x00000008050a7211 */ /* 0x040fe400078f28ff */
[----:B------:R-:W-:-:S02]  /*02f0*/  LEA.HI R11, R5, R6, RZ, 0x5 ;  /* 0x00000006050b7211 */ /* 0x000fc400078f28ff */
[----:B------:R-:W-:Y:S02]  /*0300*/  LOP3.LUT R9, R9, 0xffffffe0, RZ, 0xc0, !PT ;  /* 0xffffffe009097812 */ /* 0x000fe400078ec0ff */
[----:B------:R-:W-:Y:S02]  /*0310*/  LOP3.LUT R5, R10, 0xffffffe0, RZ, 0xc0, !PT ;  /* 0xffffffe00a057812 */ /* 0x000fe400078ec0ff */
[----:B------:R-:W-:Y:S02]  /*0320*/  ISETP.GE.AND P4, PT, R4, 0x80, PT ;  /* 0x000000800400780c */ /* 0x000fe40003f86270 */
[----:B------:R-:W-:Y:S02]  /*0330*/  LOP3.LUT R11, R11, 0xffffffe0, RZ, 0xc0, !PT ;  /* 0xffffffe00b0b7812 */ /* 0x000fe400078ec0ff */
[----:B------:R-:W-:Y:S01]  /*0340*/  ISETP.GE.AND P3, PT, R6, 0x80, PT ;  /* 0x000000800600780c */ /* 0x000fe20003f66270 */
[----:B------:R-:W-:Y:S02]  /*0350*/  IMAD.IADD R9, R4, 0x1, -R9 ;  /* 0x0000000104097824 */ /* 0x000fe400078e0a09 */
[----:B------:R-:W-:Y:S01]  /*0360*/  IMAD.IADD R5, R8, 0x1, -R5 ;  /* 0x0000000108057824 */ /* 0x000fe200078e0a05 */
[----:B------:R-:W-:Y:S01]  /*0370*/  ISETP.LT.AND P1, PT, R4, 0x80, !P0 ;  /* 0x000000800400780c */ /* 0x000fe20004721270 */
[----:B------:R-:W-:Y:S01]  /*0380*/  IMAD.IADD R11, R6, 0x1, -R11 ;  /* 0x00000001060b7824 */ /* 0x000fe200078e0a0b */
[----:B------:R-:W-:-:S02]  /*0390*/  ISETP.GE.AND P5, PT, R8, 0x80, PT ;  /* 0x000000800800780c */ /* 0x000fc40003fa6270 */
[----:B------:R-:W-:Y:S01]  /*03a0*/  CS2R R20, SRZ ;  /* 0x0000000000147805 */ /* 0x000fe2000001ff00 */
[----:B------:R-:W-:-:S04]  /*03b0*/  IMAD.WIDE R24, R9, 0x4, R26 ;  /* 0x0000000409187825 */ /* 0x000fc800078e021a */
[--C-:B------:R-:W-:Y:S01]  /*03c0*/  IMAD.WIDE R4, R5, 0x4, R26.reuse ;  /* 0x0000000405047825 */ /* 0x100fe200078e021a */
[----:B------:R-:W-:Y:S01]  /*03d0*/  ISETP.LT.AND P2, PT, R8, 0x80, !P0 ;  /* 0x000000800800780c */ /* 0x000fe20004741270 */
[----:B------:R1:W3:Y:S02]  /*03e0*/  @!P4 LDG.E.EL R22, desc[UR6][R24.64] ;  /* 0x000000061816c981 */ /* 0x0002e4000c2e1900 */
[----:B------:R-:W-:Y:S01]  /*03f0*/  IMAD.WIDE R26, R11, 0x4, R26 ;  /* 0x000000040b1a7825 */ /* 0x000fe200078e021a */
[----:B------:R-:W-:-:S03]  /*0400*/  CS2R R8, SRZ ;  /* 0x0000000000087805 */ /* 0x000fc6000001ff00 */
[----:B------:R-:W-:Y:S01]  /*0410*/  VIADD R29, R7, 0x900 ;  /* 0x00000900071d7836 */ /* 0x000fe20000000000 */
[----:B------:R-:W-:Y:S01]  /*0420*/  CS2R R10, SRZ ;  /* 0x00000000000a7805 */ /* 0x000fe2000001ff00 */
[----:B------:R4:W5:Y:S01]  /*0430*/  @!P3 LDG.E.EL R20, desc[UR6][R26.64] ;  /* 0x000000061a14b981 */ /* 0x000962000c2e1900 */
[----:B------:R-:W-:Y:S01]  /*0440*/  ISETP.LT.AND P0, PT, R6, 0x80, !P0 ;  /* 0x000000800600780c */ /* 0x000fe20004701270 */
[----:B------:R-:W-:Y:S02]  /*0450*/  IMAD.WIDE R28, R29, 0x4, R18 ;  /* 0x000000041d1c7825 */ /* 0x000fe400078e0212 */
[----:B------:R4:W3:Y:S02]  /*0460*/  @!P5 LDG.E.EL R21, desc[UR6][R4.64] ;  /* 0x000000060415d981 */ /* 0x0008e4000c2e1900 */
[C---:B-1----:R-:W-:Y:S02]  /*0470*/  VIADD R25, R7.reuse, 0x1200 ;  /* 0x0000120007197836 */ /* 0x042fe40000000000 */
[----:B------:R1:W3:Y:S01]  /*0480*/  @P1 LDG.E.EL.128 R8, desc[UR6][R28.64] ;  /* 0x000000061c081981 */ /* 0x0002e2000c2e1d00 */
[----:B----4-:R-:W-:-:S02]  /*0490*/  VIADD R27, R7, 0x1b00 ;  /* 0x00001b00071b7836 */ /* 0x010fc40000000000 */
[----:B------:R-:W-:Y:S01]  /*04a0*/  IMAD.WIDE R24, R25, 0x4, R18 ;  /* 0x0000000419187825 */ /* 0x000fe200078e0212 */
[----:B------:R-:W-:-:S03]  /*04b0*/  CS2R R6, SRZ ;  /* 0x0000000000067805 */ /* 0x000fc6000001ff00 */
[----:B------:R-:W-:Y:S01]  /*04c0*/  IMAD.WIDE R18, R27, 0x4, R18 ;  /* 0x000000041b127825 */ /* 0x000fe200078e0212 */
[----:B0-----:R-:W-:-:S06]  /*04d0*/  CS2R R4, SRZ ;  /* 0x0000000000047805 */ /* 0x001fcc000001ff00 */
[----:B------:R-:W4:Y:S01]  /*04e0*/  @P2 LDG.E.EL.128 R4, desc[UR6][R24.64] ;  /* 0x0000000618042981 */ /* 0x000f22000c2e1d00 */
[C---:B--2---:R-:W-:Y:S01]  /*04f0*/  FADD R26, R23.reuse, R12 ;  /* 0x0000000c171a7221 */ /* 0x044fe20000000000 */
[C---:B-1----:R-:W-:Y:S01]  /*0500*/  FADD R28, R23.reuse, R13 ;  /* 0x0000000d171c7221 */ /* 0x042fe20000000000 */
[C---:B------:R-:W-:Y:S01]  /*0510*/  FADD R27, R23.reuse, R14 ;  /* 0x0000000e171b7221 */ /* 0x040fe20000000000 */
[----:B------:R-:W-:Y:S01]  /*0520*/  FADD R23, R23, R15 ;  /* 0x0000000f17177221 */ /* 0x000fe20000000000 */
[----:B------:R-:W-:Y:S02]  /*0530*/  CS2R R12, SRZ ;  /* 0x00000000000c7805 */ /* 0x000fe4000001ff00 */
[----:B------:R-:W-:-:S06]  /*0540*/  CS2R R14, SRZ ;  /* 0x00000000000e7805 */ /* 0x000fcc000001ff00 */
[----:B------:R0:W5:Y:S04]  /*0550*/  @P0 LDG.E.EL.128 R12, desc[UR6][R18.64] ;  /* 0x00000006120c0981 */ /* 0x000168000c2e1d00 */
[----:B------:R1:W-:Y:S04]  /*0560*/  STS [R3], R26 ;  /* 0x0000001a03007388 */ /* 0x0003e80000000800 */
[----:B------:R2:W-:Y:S01]  /*0570*/  STS [R3+0x50], R28 ;  /* 0x0000501c03007388 */ /* 0x0005e20000000800 */
[----:B0-----:R-:W-:-:S03]  /*0580*/  IMAD.SHL.U32 R18, R17, 0x4, RZ ;  /* 0x0000000411127824 */ /* 0x001fc600078e00ff */
[----:B------:R-:W-:Y:S04]  /*0590*/  STS [R3+0xa0], R27 ;  /* 0x0000a01b03007388 */ /* 0x000fe80000000800 */
[----:B------:R-:W-:Y:S01]  /*05a0*/  STS [R3+0xf0], R23 ;  /* 0x0000f01703007388 */ /* 0x000fe20000000800 */
[----:B------:R-:W-:Y:S02]  /*05b0*/  LOP3.LUT R18, R18, 0x3fc, RZ, 0xc0, !PT ;  /* 0x000003fc12127812 */ /* 0x000fe400078ec0ff */
[----:B------:R-:W-:-:S04]  /*05c0*/  LOP3.LUT R17, R17, 0xfc, RZ, 0xc0, !PT ;  /* 0x000000fc11117812 */ /* 0x000fc800078ec0ff */
[----:B------:R-:W-:Y:S02]  /*05d0*/  LEA R17, R17, UR4, 0x2 ;  /* 0x0000000411117c11 */ /* 0x000fe4000f8e10ff */
[----:B------:R-:W-:Y:S01]  /*05e0*/  ISETP.GE.AND P0, PT, R2, 0x80, PT ;  /* 0x000000800200780c */ /* 0x000fe20003f06270 */
[C---:B---3--:R-:W-:Y:S01]  /*05f0*/  FADD R8, R22.reuse, R8 ;  /* 0x0000000816087221 */ /* 0x048fe20000000000 */
[C---:B------:R-:W-:Y:S01]  /*0600*/  FADD R24, R22.reuse, R9 ;  /* 0x0000000916187221 */ /* 0x040fe20000000000 */
[C---:B------:R-:W-:Y:S01]  /*0610*/  FADD R10, R22.reuse, R10 ;  /* 0x0000000a160a7221 */ /* 0x040fe20000000000 */
[----:B------:R-:W-:Y:S02]  /*0620*/  FADD R22, R22, R11 ;  /* 0x0000000b16167221 */ /* 0x000fe40000000000 */
[----:B------:R-:W-:Y:S04]  /*0630*/  STS [R3+0x10], R8 ;  /* 0x0000100803007388 */ /* 0x000fe80000000800 */
[----:B------:R-:W-:Y:S04]  /*0640*/  STS [R3+0x60], R24 ;  /* 0x0000601803007388 */ /* 0x000fe80000000800 */
[----:B------:R-:W-:Y:S01]  /*0650*/  STS [R3+0x100], R22 ;  /* 0x0001001603007388 */ /* 0x000fe20000000800 */
[C---:B----4-:R-:W-:Y:S01]  /*0660*/  FADD R4, R21.reuse, R4 ;  /* 0x0000000415047221 */ /* 0x050fe20000000000 */
[C---:B-1----:R-:W-:Y:S01]  /*0670*/  FADD R26, R21.reuse, R5 ;  /* 0x00000005151a7221 */ /* 0x042fe20000000000 */
[C---:B------:R-:W-:Y:S01]  /*0680*/  FADD R6, R21.reuse, R6 ;  /* 0x0000000615067221 */ /* 0x040fe20000000000 */
[----:B--2---:R-:W-:Y:S01]  /*0690*/  FADD R28, R21, R7 ;  /* 0x00000007151c7221 */ /* 0x004fe20000000000 */
[----:B------:R-:W-:Y:S04]  /*06a0*/  STS [R3+0xb0], R10 ;  /* 0x0000b00a03007388 */ /* 0x000fe80000000800 */
[----:B------:R0:W-:Y:S04]  /*06b0*/  STS [R3+0x20], R4 ;  /* 0x0000200403007388 */ /* 0x0001e80000000800 */
[----:B------:R-:W-:Y:S04]  /*06c0*/  STS [R3+0x70], R26 ;  /* 0x0000701a03007388 */ /* 0x000fe80000000800 */
[----:B------:R-:W-:Y:S04]  /*06d0*/  STS [R3+0xc0], R6 ;  /* 0x0000c00603007388 */ /* 0x000fe80000000800 */
[----:B------:R-:W-:Y:S01]  /*06e0*/  STS [R3+0x110], R28 ;  /* 0x0001101c03007388 */ /* 0x000fe20000000800 */
[----:B------:R-:W-:-:S02]  /*06f0*/  LOP3.LUT R5, R18, 0x400, RZ, 0xfc, !PT ;  /* 0x0000040012057812 */ /* 0x000fc400078efcff */
[----:B0-----:R-:W-:Y:S02]  /*0700*/  LOP3.LUT R4, R18, 0x800, RZ, 0xfc, !PT ;  /* 0x0000080012047812 */ /* 0x001fe400078efcff */
[----:B------:R-:W-:Y:S02]  /*0710*/  LOP3.LUT R5, R5, 0x7f0, RZ, 0xc0, !PT ;  /* 0x000007f005057812 */ /* 0x000fe400078ec0ff */
[----:B------:R-:W-:-:S03]  /*0720*/  LOP3.LUT R4, R4, 0xbf0, RZ, 0xc0, !PT ;  /* 0x00000bf004047812 */ /* 0x000fc600078ec0ff */
[----:B------:R-:W-:Y:S02]  /*0730*/  VIADD R5, R5, UR4 ;  /* 0x0000000405057c36 */ /* 0x000fe40008000000 */
[----:B------:R-:W-:Y:S02]  /*0740*/  VIADD R7, R4, UR4 ;  /* 0x0000000404077c36 */ /* 0x000fe40008000000 */
[C---:B------:R-:W-:Y:S02]  /*0750*/  IMAD R4, R18.reuse, 0x4, R17 ;  /* 0x0000000412047824 */ /* 0x040fe400078e0211 */
[----:B------:R-:W-:Y:S01]  /*0760*/  IMAD R9, R18, 0x4, R5 ;  /* 0x0000000412097824 */ /* 0x000fe200078e0205 */
[----:B------:R-:W-:-:S04]  /*0770*/  SHF.R.S32.HI R17, RZ, 0x1f, R2 ;  /* 0x0000001fff117819 */ /* 0x000fc80000011402 */
[----:B------:R-:W-:Y:S02]  /*0780*/  LEA.HI R19, R17, R2, RZ, 0x5 ;  /* 0x0000000211137211 */ /* 0x000fe400078f28ff */
[----:B------:R-:W-:Y:S02]  /*0790*/  SHF.R.U32.HI R17, RZ, 0x2, R0 ;  /* 0x00000002ff117819 */ /* 0x000fe40000011600 */
[----:B------:R-:W-:Y:S02]  /*07a0*/  LOP3.LUT R23, R19, 0xffffffe0, RZ, 0xc0, !PT ;  /* 0xffffffe013177812 */ /* 0x000fe400078ec0ff */
[----:B------:R-:W-:Y:S02]  /*07b0*/  SGXT.U32 R17, R17, 0x6 ;  /* 0x000000061111781a */ /* 0x000fe40000000000 */
[----:B------:R-:W-:Y:S01]  /*07c0*/  SHF.R.S32.HI R0, RZ, 0x5, R19 ;  /* 0x00000005ff007819 */ /* 0x000fe20000011413 */
[----:B------:R-:W-:Y:S01]  /*07d0*/  IMAD.IADD R23, R2, 0x1, -R23 ;  /* 0x0000000102177824 */ /* 0x000fe200078e0a17 */
[----:B------:R-:W-:-:S03]  /*07e0*/  LOP3.LUT R2, R18, 0xc00, RZ, 0xfc, !PT ;  /* 0x00000c0012027812 */ /* 0x000fc600078efcff */
[----:B------:R-:W-:Y:S01]  /*07f0*/  IMAD R0, R0, 0x4800, R23 ;  /* 0x0000480000007824 */ /* 0x000fe200078e0217 */
[----:B------:R-:W-:-:S05]  /*0800*/  LOP3.LUT R2, R2, 0xff0, RZ, 0xc0, !PT ;  /* 0x00000ff002027812 */ /* 0x000fca00078ec0ff */
[----:B------:R-:W-:-:S04]  /*0810*/  VIADD R27, R2, UR4 ;  /* 0x00000004021b7c36 */ /* 0x000fc80008000000 */
[----:B------:R-:W-:Y:S02]  /*0820*/  IMAD R27, R18, 0x4, R27 ;  /* 0x00000004121b7824 */ /* 0x000fe400078e021b */
[C---:B-----5:R-:W-:Y:S01]  /*0830*/  FADD R12, R20.reuse, R12 ;  /* 0x0000000c140c7221 */ /* 0x060fe20000000000 */
[C---:B------:R-:W-:Y:S01]  /*0840*/  FADD R8, R20.reuse, R13 ;  /* 0x0000000d14087221 */ /* 0x040fe20000000000 */
[C---:B------:R-:W-:Y:S01]  /*0850*/  FADD R22, R20.reuse, R14 ;  /* 0x0000000e14167221 */ /* 0x040fe20000000000 */
[----:B------:R-:W-:Y:S02]  /*0860*/  FADD R24, R20, R15 ;  /* 0x0000000f14187221 */ /* 0x000fe40000000000 */
[----:B------:R0:W-:Y:S01]  /*0870*/  STS [R3+0x30], R12 ;  /* 0x0000300c03007388 */ /* 0x0001e20000000800 */
[----:B------:R-:W1:Y:S03]  /*0880*/  LDC.64 R20, c[0x0][0x220] ;  /* 0x00008800ff147b82 */ /* 0x000e660000000a00 */
[----:B------:R-:W-:Y:S04]  /*0890*/  STS [R3+0x80], R8 ;  /* 0x0000800803007388 */ /* 0x000fe80000000800 */
[----:B------:R-:W-:Y:S04]  /*08a0*/  STS [R3+0xd0], R22 ;  /* 0x0000d01603007388 */ /* 0x000fe80000000800 */
[----:B------:R2:W-:Y:S01]  /*08b0*/  STS [R3+0x120], R24 ;  /* 0x0001201803007388 */ /* 0x0005e20000000800 */
[----:B------:R-:W-:Y:S01]  /*08c0*/  BAR.SYNC.DEFER_BLOCKING 0x0 ;  /* 0x0000000000007b1d */ /* 0x000fe20000010000 */
[----:B0-----:R-:W-:-:S05]  /*08d0*/  IMAD R12, R18, 0x4, R7 ;  /* 0x00000004120c7824 */ /* 0x001fca00078e0207 */
[----:B------:R-:W0:Y:S04]  /*08e0*/  LDS.128 R4, [R4] ;  /* 0x0000000004047984 */ /* 0x000e280000000c00 */
[----:B------:R-:W3:Y:S04]  /*08f0*/  LDS.128 R8, [R9+0x1000] ;  /* 0x0010000009087984 */ /* 0x000ee80000000c00 */
[----:B------:R-:W4:Y:S01]  /*0900*/  LDS.128 R12, [R12+0x2000] ;  /* 0x002000000c0c7984 */ /* 0x000f220000000c00 */
[----:B--2---:R-:W-:-:S04]  /*0910*/  PRMT R3, R17, 0x6540, R16 ;  /* 0x0000654011037816 */ /* 0x004fc80000000010 */
[C---:B------:R-:W-:Y:S02]  /*0920*/  LOP3.LUT R19, R3.reuse, 0x40, RZ, 0xfc, !PT ;  /* 0x0000004003137812 */ /* 0x040fe400078efcff */
[C---:B------:R-:W-:Y:S02]  /*0930*/  LOP3.LUT R23, R3.reuse, 0x80, RZ, 0xfc, !PT ;  /* 0x0000008003177812 */ /* 0x040fe400078efcff */
[C---:B------:R-:W-:Y:S02]  /*0940*/  LOP3.LUT R17, R3.reuse, 0xc0, RZ, 0xfc, !PT ;  /* 0x000000c003117812 */ /* 0x040fe400078efcff */
[----:B------:R-:W-:Y:S02]  /*0950*/  ISETP.LT.AND P1, PT, R3, 0x240, !P0 ;  /* 0x000002400300780c */ /* 0x000fe40004721270 */
[----:B------:R-:W-:Y:S02]  /*0960*/  ISETP.LT.AND P2, PT, R19, 0x240, !P0 ;  /* 0x000002401300780c */ /* 0x000fe40004741270 */
[----:B------:R-:W-:Y:S01]  /*0970*/  ISETP.LT.AND P3, PT, R23, 0x240, !P0 ;  /* 0x000002401700780c */ /* 0x000fe20004761270 */
[--C-:B------:R-:W-:Y:S01]  /*0980*/  IMAD R3, R3, 0x20, R0.reuse ;  /* 0x0000002003037824 */ /* 0x100fe200078e0200 */
[----:B------:R-:W-:Y:S01]  /*0990*/  ISETP.LT.AND P0, PT, R17, 0x240, !P0 ;  /* 0x000002401100780c */ /* 0x000fe20004701270 */
[----:B------:R-:W-:-:S02]  /*09a0*/  IMAD R19, R19, 0x20, R0 ;  /* 0x0000002013137824 */ /* 0x000fc400078e0200 */
[----:B------:R-:W-:Y:S02]  /*09b0*/  IMAD R25, R23, 0x20, R0 ;  /* 0x0000002017197824 */ /* 0x000fe400078e0200 */
[----:B-1----:R-:W-:-:S04]  /*09c0*/  IMAD.WIDE R2, R3, 0x4, R20 ;  /* 0x0000000403027825 */ /* 0x002fc800078e0214 */
[----:B------:R-:W-:-:S04]  /*09d0*/  IMAD.WIDE R22, R19, 0x4, R20 ;  /* 0x0000000413167825 */ /* 0x000fc800078e0214 */
[----:B------:R-:W-:Y:S01]  /*09e0*/  IMAD.WIDE R24, R25, 0x4, R20 ;  /* 0x0000000419187825 */ /* 0x000fe200078e0214 */
[----:B0-----:R0:W-:Y:S04]  /*09f0*/  @P1 STG.E.128 desc[UR6][R2.64], R4 ;  /* 0x0000000402001986 */ /* 0x0011e8000c101d06 */
[----:B---3--:R0:W-:Y:S04]  /*0a00*/  @P2 STG.E.128 desc[UR6][R22.64], R8 ;  /* 0x0000000816002986 */ /* 0x0081e8000c101d06 */
[----:B----4-:R0:W-:Y:S02]  /*0a10*/  @P3 STG.E.128 desc[UR6][R24.64], R12 ;  /* 0x0000000c18003986 */ /* 0x0101e4000c101d06 */
[----:B0-----:R-:W-:Y:S05]  /*0a20*/  @!P0 EXIT ;  /* 0x000000000000894d */ /* 0x001fea0003800000 */
[----:B0-----:R-:W0:Y:S01]  /*0a30*/  LDS.128 R24, [R27+0x3000] ;  /* 0x003000001b187984 */ /* 0x001e220000000c00 */
[----:B------:R-:W-:-:S04]  /*0a40*/  IMAD R17, R17, 0x20, R0 ;  /* 0x0000002011117824 */ /* 0x000fc800078e0200 */
[----:B------:R-:W-:-:S05]  /*0a50*/  IMAD.WIDE R20, R17, 0x4, R20 ;  /* 0x0000000411147825 */ /* 0x000fca00078e0214 */
[----:B0-----:R-:W-:Y:S01]  /*0a60*/  STG.E.128 desc[UR6][R20.64], R24 ;  /* 0x0000001814007986 */ /* 0x001fe2000c101d06 */
[----:B------:R-:W-:Y:S05]  /*0a70*/  EXIT ;  /* 0x000000000000794d */ /* 0x000fea0003800000 */
.L_x_0:
[----:B------:R-:W-:-:S00]  /*0a80*/  BRA `(.L_x_0) ;  /* 0xfffffffc00fc7947 */ /* 0x000fc0000383ffff */
[----:B------:R-:W-:-:S00]  /*0a90*/  NOP ;  /* 0x0000000000007918 */ /* 0x000fc00000000000 */
        /* <DEDUP_REMOVED lines=14> */
.L_x_1:


//--------------------- .nv.shared.triton_poi_fused_convolution_5 --------------------------
	.section	.nv.shared.triton_poi_fused_convolution_5,"aw",@nobits
	.sectionflags	@""
	.align	16
	.zero		1024


//--------------------- .nv.constant0.triton_poi_fused_convolution_5 --------------------------
	.section	.nv.constant0.triton_poi_fused_convolution_5,"a",@progbits
	.sectionflags	@""
	.align	4
.nv.constant0.triton_poi_fused_convolution_5:
	.zero		560
